//
// Generated by NVIDIA NVVM Compiler
//
// Compiler Build ID: CL-36424714
// Cuda compilation tools, release 13.0, V13.0.88
// Based on NVVM 20.0.0
//

.version 9.0
.target sm_100
.address_size 64

	// .globl	_Z6SearchPiS_

.visible .entry _Z6SearchPiS_(
	.param .u64 .ptr .align 1 _Z6SearchPiS__param_0,
	.param .u64 .ptr .align 1 _Z6SearchPiS__param_1
)
{
	.reg .pred 	%p<4>;
	.reg .b32 	%r<8>;
	.reg .b64 	%rd<11>;

	ld.param.u64 	%rd3, [_Z6SearchPiS__param_0];
	ld.param.u64 	%rd2, [_Z6SearchPiS__param_1];
	cvta.to.global.u64 	%rd1, %rd3;
	mov.u32 	%r3, %ctaid.x;
	mov.u32 	%r4, %ntid.x;
	mov.u32 	%r5, %tid.x;
	mad.lo.s32 	%r1, %r3, %r4, %r5;
	setp.gt.s32 	%p1, %r1, 19999;
	@%p1 bra 	$L__BB0_4;
	mul.wide.s32 	%rd4, %r1, 4;
	add.s64 	%rd5, %rd1, %rd4;
	ld.global.u32 	%r2, [%rd5];
	setp.lt.s32 	%p2, %r1, 1;
	@%p2 bra 	$L__BB0_4;
	add.s32 	%r6, %r1, -1;
	mul.wide.u32 	%rd6, %r6, 4;
	add.s64 	%rd7, %rd1, %rd6;
	ld.global.u32 	%r7, [%rd7];
	setp.eq.s32 	%p3, %r2, %r7;
	@%p3 bra 	$L__BB0_4;
	cvta.to.global.u64 	%rd8, %rd2;
	mul.wide.s32 	%rd9, %r2, 4;
	add.s64 	%rd10, %rd8, %rd9;
	st.global.u32 	[%rd10], %r1;
$L__BB0_4:
	bar.sync 	0;
	ret;

}
	// .globl	_Z8Get_ravgPdiS_Pi
.visible .entry _Z8Get_ravgPdiS_Pi(
	.param .u64 .ptr .align 1 _Z8Get_ravgPdiS_Pi_param_0,
	.param .u32 _Z8Get_ravgPdiS_Pi_param_1,
	.param .u64 .ptr .align 1 _Z8Get_ravgPdiS_Pi_param_2,
	.param .u64 .ptr .align 1 _Z8Get_ravgPdiS_Pi_param_3
)
{
	.reg .pred 	%p<4>;
	.reg .b32 	%r<18>;
	.reg .b64 	%rd<13>;
	.reg .b64 	%fd<11>;

	ld.param.u64 	%rd4, [_Z8Get_ravgPdiS_Pi_param_0];
	ld.param.u32 	%r10, [_Z8Get_ravgPdiS_Pi_param_1];
	ld.param.u64 	%rd5, [_Z8Get_ravgPdiS_Pi_param_2];
	ld.param.u64 	%rd6, [_Z8Get_ravgPdiS_Pi_param_3];
	mov.u32 	%r11, %ctaid.x;
	mov.u32 	%r12, %ntid.x;
	mov.u32 	%r13, %tid.x;
	mad.lo.s32 	%r1, %r11, %r12, %r13;
	setp.gt.s32 	%p1, %r1, %r10;
	@%p1 bra 	$L__BB1_7;
	cvta.to.global.u64 	%rd7, %rd6;
	mul.wide.s32 	%rd8, %r1, 4;
	add.s64 	%rd1, %rd7, %rd8;
	ld.global.u32 	%r15, [%rd1];
	ld.global.u32 	%r17, [%rd1+4];
	setp.lt.s32 	%p2, %r15, %r17;
	cvta.to.global.u64 	%rd9, %rd4;
	mul.wide.s32 	%rd10, %r1, 8;
	add.s64 	%rd2, %rd9, %rd10;
	@%p2 bra 	$L__BB1_3;
	ld.global.f64 	%fd10, [%rd2];
	bra.uni 	$L__BB1_6;
$L__BB1_3:
	ld.global.f64 	%fd10, [%rd2];
	cvta.to.global.u64 	%rd3, %rd5;
$L__BB1_4:
	mul.wide.s32 	%rd11, %r15, 8;
	add.s64 	%rd12, %rd3, %rd11;
	ld.global.f64 	%fd6, [%rd12];
	add.f64 	%fd10, %fd6, %fd10;
	st.global.f64 	[%rd2], %fd10;
	add.s32 	%r15, %r15, 1;
	ld.global.u32 	%r17, [%rd1+4];
	setp.lt.s32 	%p3, %r15, %r17;
	@%p3 bra 	$L__BB1_4;
	ld.global.u32 	%r15, [%rd1];
$L__BB1_6:
	sub.s32 	%r14, %r17, %r15;
	cvt.rn.f64.s32 	%fd7, %r14;
	div.rn.f64 	%fd8, %fd10, %fd7;
	st.global.f64 	[%rd2], %fd8;
$L__BB1_7:
	bar.sync 	0;
	ret;

}
	// .globl	_Z11Get_ratingMPdPiS_S_i
.visible .entry _Z11Get_ratingMPdPiS_S_i(
	.param .u64 .ptr .align 1 _Z11Get_ratingMPdPiS_S_i_param_0,
	.param .u64 .ptr .align 1 _Z11Get_ratingMPdPiS_S_i_param_1,
	.param .u64 .ptr .align 1 _Z11Get_ratingMPdPiS_S_i_param_2,
	.param .u64 .ptr .align 1 _Z11Get_ratingMPdPiS_S_i_param_3,
	.param .u32 _Z11Get_ratingMPdPiS_S_i_param_4
)
{
	.reg .pred 	%p<2>;
	.reg .b32 	%r<6>;
	.reg .b64 	%rd<16>;
	.reg .b64 	%fd<4>;

	ld.param.u64 	%rd1, [_Z11Get_ratingMPdPiS_S_i_param_0];
	ld.param.u64 	%rd2, [_Z11Get_ratingMPdPiS_S_i_param_1];
	ld.param.u64 	%rd3, [_Z11Get_ratingMPdPiS_S_i_param_2];
	ld.param.u64 	%rd4, [_Z11Get_ratingMPdPiS_S_i_param_3];
	mov.u32 	%r2, %ctaid.x;
	mov.u32 	%r3, %ntid.x;
	mov.u32 	%r4, %tid.x;
	mad.lo.s32 	%r1, %r2, %r3, %r4;
	setp.gt.s32 	%p1, %r1, 9999;
	@%p1 bra 	$L__BB2_2;
	cvta.to.global.u64 	%rd5, %rd3;
	cvta.to.global.u64 	%rd6, %rd2;
	cvta.to.global.u64 	%rd7, %rd1;
	cvta.to.global.u64 	%rd8, %rd4;
	mul.wide.s32 	%rd9, %r1, 8;
	add.s64 	%rd10, %rd5, %rd9;
	ld.global.f64 	%fd1, [%rd10];
	mul.wide.s32 	%rd11, %r1, 4;
	add.s64 	%rd12, %rd6, %rd11;
	ld.global.u32 	%r5, [%rd12];
	mul.wide.s32 	%rd13, %r5, 8;
	add.s64 	%rd14, %rd7, %rd13;
	ld.global.f64 	%fd2, [%rd14];
	sub.f64 	%fd3, %fd1, %fd2;
	add.s64 	%rd15, %rd8, %rd9;
	st.global.f64 	[%rd15], %fd3;
$L__BB2_2:
	bar.sync 	0;
	ret;

}


// ===== COMPILED SASS (sm_100) =====

	.target	sm_100

	.elftype	@"ET_EXEC"


//--------------------- .note.nv.tkinfo           --------------------------
	.section	.note.nv.tkinfo,"",@"SHT_NOTE"
	.sectionflags	@"SHF_NOTE_NV_TKINFO"
	.tkinfo
        /*0018*/ 	.word	0x00000002
        /*0030*/ 	.string	""
        /*0030*/ 	.string	"ptxas"
        /*0030*/ 	.string	"Cuda compilation tools, release 13.0, V13.0.88"
        /*0030*/ 	.string	"Build cuda_13.0.r13.0/compiler.36424714_0"
        /*0030*/ 	.string	"-arch sm_100 -m 64 "



//--------------------- .note.nv.cuinfo           --------------------------
	.section	.note.nv.cuinfo,"",@"SHT_NOTE"
	.sectionflags	@"SHF_NOTE_NV_CUINFO"
        /*0018*/ 	.short	0x0002
        /*001a*/ 	.short	0x0064
        /*001c*/ 	.short	0x0082
	.zero		2


//--------------------- .nv.info                  --------------------------
	.section	.nv.info,"",@"SHT_CUDA_INFO"
	.align	4


	//----- nvinfo : EIATTR_REGCOUNT
	.align		4
        /*0000*/ 	.byte	0x04, 0x2f
        /*0002*/ 	.short	(.L_1 - .L_0)
	.align		4
.L_0:
        /*0004*/ 	.word	index@(_Z6SearchPiS_)
        /*0008*/ 	.word	0x0000000c


	//----- nvinfo : EIATTR_FRAME_SIZE
	.align		4
.L_1:
        /*000c*/ 	.byte	0x04, 0x11
        /*000e*/ 	.short	(.L_3 - .L_2)
	.align		4
.L_2:
        /*0010*/ 	.word	index@(_Z6SearchPiS_)
        /*0014*/ 	.word	0x00000000


	//----- nvinfo : EIATTR_REGCOUNT
	.align		4
.L_3:
        /*0018*/ 	.byte	0x04, 0x2f
        /*001a*/ 	.short	(.L_5 - .L_4)
	.align		4
.L_4:
        /*001c*/ 	.word	index@(_Z8Get_ravgPdiS_Pi)
        /*0020*/ 	.word	0x0000001c


	//----- nvinfo : EIATTR_FRAME_SIZE
	.align		4
.L_5:
        /*0024*/ 	.byte	0x04, 0x11
        /*0026*/ 	.short	(.L_7 - .L_6)
	.align		4
.L_6:
        /*0028*/ 	.word	index@($__internal_0_$__cuda_sm20_div_rn_f64_full)
        /*002c*/ 	.word	0x00000000


	//----- nvinfo : EIATTR_FRAME_SIZE
	.align		4
.L_7:
        /*0030*/ 	.byte	0x04, 0x11
        /*0032*/ 	.short	(.L_9 - .L_8)
	.align		4
.L_8:
        /*0034*/ 	.word	index@(_Z8Get_ravgPdiS_Pi)
        /*0038*/ 	.word	0x00000000


	//----- nvinfo : EIATTR_REGCOUNT
	.align		4
.L_9:
        /*003c*/ 	.byte	0x04, 0x2f
        /*003e*/ 	.short	(.L_11 - .L_10)
	.align		4
.L_10:
        /*0040*/ 	.word	index@(_Z11Get_ratingMPdPiS_S_i)
        /*0044*/ 	.word	0x00000010


	//----- nvinfo : EIATTR_FRAME_SIZE
	.align		4
.L_11:
        /*0048*/ 	.byte	0x04, 0x11
        /*004a*/ 	.short	(.L_13 - .L_12)
	.align		4
.L_12:
        /*004c*/ 	.word	index@(_Z11Get_ratingMPdPiS_S_i)
        /*0050*/ 	.word	0x00000000


	//----- nvinfo : EIATTR_MIN_STACK_SIZE
	.align		4
.L_13:
        /*0054*/ 	.byte	0x04, 0x12
        /*0056*/ 	.short	(.L_15 - .L_14)
	.align		4
.L_14:
        /*0058*/ 	.word	index@(_Z11Get_ratingMPdPiS_S_i)
        /*005c*/ 	.word	0x00000000


	//----- nvinfo : EIATTR_MIN_STACK_SIZE
	.align		4
.L_15:
        /*0060*/ 	.byte	0x04, 0x12
        /*0062*/ 	.short	(.L_17 - .L_16)
	.align		4
.L_16:
        /*0064*/ 	.word	index@(_Z8Get_ravgPdiS_Pi)
        /*0068*/ 	.word	0x00000000


	//----- nvinfo : EIATTR_MIN_STACK_SIZE
	.align		4
.L_17:
        /*006c*/ 	.byte	0x04, 0x12
        /*006e*/ 	.short	(.L_19 - .L_18)
	.align		4
.L_18:
        /*0070*/ 	.word	index@(_Z6SearchPiS_)
        /*0074*/ 	.word	0x00000000
.L_19:


//--------------------- .nv.compat                --------------------------
	.section	.nv.compat,"",@"SHT_CUDA_COMPAT_INFO"
	.align	4
        /*0000*/ 	.byte	0x02, 0x09, 0x00, 0x00, 0x02, 0x02, 0x01, 0x00, 0x02, 0x05, 0x05, 0x00, 0x03, 0x07, 0x01, 0x01
        /*0010*/ 	.byte	0x02, 0x03, 0x00, 0x00, 0x02, 0x06, 0x01, 0x00, 0x04, 0x0b, 0x08, 0x00, 0x01, 0x00, 0x00, 0x00
        /*0020*/ 	.byte	0x00, 0x00, 0x00, 0x00


//--------------------- .nv.info._Z11Get_ratingMPdPiS_S_i --------------------------
	.section	.nv.info._Z11Get_ratingMPdPiS_S_i,"",@"SHT_CUDA_INFO"
	.sectionflags	@""
	.align	4


	//----- nvinfo : EIATTR_CUDA_API_VERSION
	.align		4
        /*0000*/ 	.byte	0x04, 0x37
        /*0002*/ 	.short	(.L_21 - .L_20)
.L_20:
        /*0004*/ 	.word	0x00000082


	//----- nvinfo : EIATTR_KPARAM_INFO
	.align		4
.L_21:
        /*0008*/ 	.byte	0x04, 0x17
        /*000a*/ 	.short	(.L_23 - .L_22)
.L_22:
        /*000c*/ 	.word	0x00000000
        /*0010*/ 	.short	0x0004
        /*0012*/ 	.short	0x0020
        /*0014*/ 	.byte	0x00, 0xf0, 0x11, 0x00


	//----- nvinfo : EIATTR_KPARAM_INFO
	.align		4
.L_23:
        /*0018*/ 	.byte	0x04, 0x17
        /*001a*/ 	.short	(.L_25 - .L_24)
.L_24:
        /*001c*/ 	.word	0x00000000
        /*0020*/ 	.short	0x0003
        /*0022*/ 	.short	0x0018
        /*0024*/ 	.byte	0x00, 0xf5, 0x21, 0x00


	//----- nvinfo : EIATTR_KPARAM_INFO
	.align		4
.L_25:
        /*0028*/ 	.byte	0x04, 0x17
        /*002a*/ 	.short	(.L_27 - .L_26)
.L_26:
        /*002c*/ 	.word	0x00000000
        /*0030*/ 	.short	0x0002
        /*0032*/ 	.short	0x0010
        /*0034*/ 	.byte	0x00, 0xf5, 0x21, 0x00


	//----- nvinfo : EIATTR_KPARAM_INFO
	.align		4
.L_27:
        /*0038*/ 	.byte	0x04, 0x17
        /*003a*/ 	.short	(.L_29 - .L_28)
.L_28:
        /*003c*/ 	.word	0x00000000
        /*0040*/ 	.short	0x0001
        /*0042*/ 	.short	0x0008
        /*0044*/ 	.byte	0x00, 0xf5, 0x21, 0x00


	//----- nvinfo : EIATTR_KPARAM_INFO
	.align		4
.L_29:
        /*0048*/ 	.byte	0x04, 0x17
        /*004a*/ 	.short	(.L_31 - .L_30)
.L_30:
        /*004c*/ 	.word	0x00000000
        /*0050*/ 	.short	0x0000
        /*0052*/ 	.short	0x0000
        /*0054*/ 	.byte	0x00, 0xf5, 0x21, 0x00


	//----- nvinfo : EIATTR_SPARSE_MMA_MASK
	.align		4
.L_31:
        /*0058*/ 	.byte	0x03, 0x50
        /*005a*/ 	.short	0x0000


	//----- nvinfo : EIATTR_MAXREG_COUNT
	.align		4
        /*005c*/ 	.byte	0x03, 0x1b
        /*005e*/ 	.short	0x00ff


	//----- nvinfo : EIATTR_NUM_BARRIERS
	.align		4
        /*0060*/ 	.byte	0x02, 0x4c
        /*0062*/ 	.byte	0x01
	.zero		1


	//----- nvinfo : EIATTR_MERCURY_ISA_VERSION
	.align		4
        /*0064*/ 	.byte	0x03, 0x5f
        /*0066*/ 	.short	0x0101


	//----- nvinfo : EIATTR_VRC_CTA_INIT_COUNT
	.align		4
        /*0068*/ 	.byte	0x02, 0x4a
	.zero		1
	.zero		1


	//----- nvinfo : EIATTR_EXIT_INSTR_OFFSETS
	.align		4
        /*006c*/ 	.byte	0x04, 0x1c
        /*006e*/ 	.short	(.L_33 - .L_32)


	//   ....[0]....
.L_32:
        /*0070*/ 	.word	0x00000180


	//----- nvinfo : EIATTR_CRS_STACK_SIZE
	.align		4
.L_33:
        /*0074*/ 	.byte	0x04, 0x1e
        /*0076*/ 	.short	(.L_35 - .L_34)
.L_34:
        /*0078*/ 	.word	0x00000000


	//----- nvinfo : EIATTR_CBANK_PARAM_SIZE
	.align		4
.L_35:
        /*007c*/ 	.byte	0x03, 0x19
        /*007e*/ 	.short	0x0024


	//----- nvinfo : EIATTR_PARAM_CBANK
	.align		4
        /*0080*/ 	.byte	0x04, 0x0a
        /*0082*/ 	.short	(.L_37 - .L_36)
	.align		4
.L_36:
        /*0084*/ 	.word	index@(.nv.constant0._Z11Get_ratingMPdPiS_S_i)
        /*0088*/ 	.short	0x0380
        /*008a*/ 	.short	0x0024


	//----- nvinfo : EIATTR_SW_WAR
	.align		4
.L_37:
        /*008c*/ 	.byte	0x04, 0x36
        /*008e*/ 	.short	(.L_39 - .L_38)
.L_38:
        /*0090*/ 	.word	0x00000008
.L_39:


//--------------------- .nv.info._Z8Get_ravgPdiS_Pi --------------------------
	.section	.nv.info._Z8Get_ravgPdiS_Pi,"",@"SHT_CUDA_INFO"
	.sectionflags	@""
	.align	4


	//----- nvinfo : EIATTR_CUDA_API_VERSION
	.align		4
        /*0000*/ 	.byte	0x04, 0x37
        /*0002*/ 	.short	(.L_41 - .L_40)
.L_40:
        /*0004*/ 	.word	0x00000082


	//----- nvinfo : EIATTR_KPARAM_INFO
	.align		4
.L_41:
        /*0008*/ 	.byte	0x04, 0x17
        /*000a*/ 	.short	(.L_43 - .L_42)
.L_42:
        /*000c*/ 	.word	0x00000000
        /*0010*/ 	.short	0x0003
        /*0012*/ 	.short	0x0018
        /*0014*/ 	.byte	0x00, 0xf5, 0x21, 0x00


	//----- nvinfo : EIATTR_KPARAM_INFO
	.align		4
.L_43:
        /*0018*/ 	.byte	0x04, 0x17
        /*001a*/ 	.short	(.L_45 - .L_44)
.L_44:
        /*001c*/ 	.word	0x00000000
        /*0020*/ 	.short	0x0002
        /*0022*/ 	.short	0x0010
        /*0024*/ 	.byte	0x00, 0xf5, 0x21, 0x00


	//----- nvinfo : EIATTR_KPARAM_INFO
	.align		4
.L_45:
        /*0028*/ 	.byte	0x04, 0x17
        /*002a*/ 	.short	(.L_47 - .L_46)
.L_46:
        /*002c*/ 	.word	0x00000000
        /*0030*/ 	.short	0x0001
        /*0032*/ 	.short	0x0008
        /*0034*/ 	.byte	0x00, 0xf0, 0x11, 0x00


	//----- nvinfo : EIATTR_KPARAM_INFO
	.align		4
.L_47:
        /*0038*/ 	.byte	0x04, 0x17
        /*003a*/ 	.short	(.L_49 - .L_48)
.L_48:
        /*003c*/ 	.word	0x00000000
        /*0040*/ 	.short	0x0000
        /*0042*/ 	.short	0x0000
        /*0044*/ 	.byte	0x00, 0xf5, 0x21, 0x00


	//----- nvinfo : EIATTR_SPARSE_MMA_MASK
	.align		4
.L_49:
        /*0048*/ 	.byte	0x03, 0x50
        /*004a*/ 	.short	0x0000


	//----- nvinfo : EIATTR_MAXREG_COUNT
	.align		4
        /*004c*/ 	.byte	0x03, 0x1b
        /*004e*/ 	.short	0x00ff


	//----- nvinfo : EIATTR_NUM_BARRIERS
	.align		4
        /*0050*/ 	.byte	0x02, 0x4c
        /*0052*/ 	.byte	0x01
	.zero		1


	//----- nvinfo : EIATTR_MERCURY_ISA_VERSION
	.align		4
        /*0054*/ 	.byte	0x03, 0x5f
        /*0056*/ 	.short	0x0101


	//----- nvinfo : EIATTR_VRC_CTA_INIT_COUNT
	.align		4
        /*0058*/ 	.byte	0x02, 0x4a
	.zero		1
	.zero		1


	//----- nvinfo : EIATTR_EXIT_INSTR_OFFSETS
	.align		4
        /*005c*/ 	.byte	0x04, 0x1c
        /*005e*/ 	.short	(.L_51 - .L_50)


	//   ....[0]....
.L_50:
        /*0060*/ 	.word	0x000004c0


	//----- nvinfo : EIATTR_CRS_STACK_SIZE
	.align		4
.L_51:
        /*0064*/ 	.byte	0x04, 0x1e
        /*0066*/ 	.short	(.L_53 - .L_52)
.L_52:
        /*0068*/ 	.word	0x00000000


	//----- nvinfo : EIATTR_CBANK_PARAM_SIZE
	.align		4
.L_53:
        /*006c*/ 	.byte	0x03, 0x19
        /*006e*/ 	.short	0x0020


	//----- nvinfo : EIATTR_PARAM_CBANK
	.align		4
        /*0070*/ 	.byte	0x04, 0x0a
        /*0072*/ 	.short	(.L_55 - .L_54)
	.align		4
.L_54:
        /*0074*/ 	.word	index@(.nv.constant0._Z8Get_ravgPdiS_Pi)
        /*0078*/ 	.short	0x0380
        /*007a*/ 	.short	0x0020


	//----- nvinfo : EIATTR_SW_WAR
	.align		4
.L_55:
        /*007c*/ 	.byte	0x04, 0x36
        /*007e*/ 	.short	(.L_57 - .L_56)
.L_56:
        /*0080*/ 	.word	0x00000008
.L_57:


//--------------------- .nv.info._Z6SearchPiS_    --------------------------
	.section	.nv.info._Z6SearchPiS_,"",@"SHT_CUDA_INFO"
	.sectionflags	@""
	.align	4


	//----- nvinfo : EIATTR_CUDA_API_VERSION
	.align		4
        /*0000*/ 	.byte	0x04, 0x37
        /*0002*/ 	.short	(.L_59 - .L_58)
.L_58:
        /*0004*/ 	.word	0x00000082


	//----- nvinfo : EIATTR_KPARAM_INFO
	.align		4
.L_59:
        /*0008*/ 	.byte	0x04, 0x17
        /*000a*/ 	.short	(.L_61 - .L_60)
.L_60:
        /*000c*/ 	.word	0x00000000
        /*0010*/ 	.short	0x0001
        /*0012*/ 	.short	0x0008
        /*0014*/ 	.byte	0x00, 0xf5, 0x21, 0x00


	//----- nvinfo : EIATTR_KPARAM_INFO
	.align		4
.L_61:
        /*0018*/ 	.byte	0x04, 0x17
        /*001a*/ 	.short	(.L_63 - .L_62)
.L_62:
        /*001c*/ 	.word	0x00000000
        /*0020*/ 	.short	0x0000
        /*0022*/ 	.short	0x0000
        /*0024*/ 	.byte	0x00, 0xf5, 0x21, 0x00


	//----- nvinfo : EIATTR_SPARSE_MMA_MASK
	.align		4
.L_63:
        /*0028*/ 	.byte	0x03, 0x50
        /*002a*/ 	.short	0x0000


	//----- nvinfo : EIATTR_MAXREG_COUNT
	.align		4
        /*002c*/ 	.byte	0x03, 0x1b
        /*002e*/ 	.short	0x00ff


	//----- nvinfo : EIATTR_NUM_BARRIERS
	.align		4
        /*0030*/ 	.byte	0x02, 0x4c
        /*0032*/ 	.byte	0x01
	.zero		1


	//----- nvinfo : EIATTR_MERCURY_ISA_VERSION
	.align		4
        /*0034*/ 	.byte	0x03, 0x5f
        /*0036*/ 	.short	0x0101


	//----- nvinfo : EIATTR_VRC_CTA_INIT_COUNT
	.align		4
        /*0038*/ 	.byte	0x02, 0x4a
	.zero		1
	.zero		1


	//----- nvinfo : EIATTR_EXIT_INSTR_OFFSETS
	.align		4
        /*003c*/ 	.byte	0x04, 0x1c
        /*003e*/ 	.short	(.L_65 - .L_64)


	//   ....[0]....
.L_64:
        /*0040*/ 	.word	0x00000170


	//----- nvinfo : EIATTR_CRS_STACK_SIZE
	.align		4
.L_65:
        /*0044*/ 	.byte	0x04, 0x1e
        /*0046*/ 	.short	(.L_67 - .L_66)
.L_66:
        /*0048*/ 	.word	0x00000000


	//----- nvinfo : EIATTR_CBANK_PARAM_SIZE
	.align		4
.L_67:
        /*004c*/ 	.byte	0x03, 0x19
        /*004e*/ 	.short	0x0010


	//----- nvinfo : EIATTR_PARAM_CBANK
	.align		4
        /*0050*/ 	.byte	0x04, 0x0a
        /*0052*/ 	.short	(.L_69 - .L_68)
	.align		4
.L_68:
        /*0054*/ 	.word	index@(.nv.constant0._Z6SearchPiS_)
        /*0058*/ 	.short	0x0380
        /*005a*/ 	.short	0x0010


	//----- nvinfo : EIATTR_SW_WAR
	.align		4
.L_69:
        /*005c*/ 	.byte	0x04, 0x36
        /*005e*/ 	.short	(.L_71 - .L_70)
.L_70:
        /*0060*/ 	.word	0x00000008
.L_71:


//--------------------- .nv.callgraph             --------------------------
	.section	.nv.callgraph,"",@"SHT_CUDA_CALLGRAPH"
	.align	4
	.sectionentsize	8
	.align		4
        /*0000*/ 	.word	0x00000000
	.align		4
        /*0004*/ 	.word	0xffffffff
	.align		4
        /*0008*/ 	.word	0x00000000
	.align		4
        /*000c*/ 	.word	0xfffffffe
	.align		4
        /*0010*/ 	.word	0x00000000
	.align		4
        /*0014*/ 	.word	0xfffffffd
	.align		4
        /*0018*/ 	.word	0x00000000
	.align		4
        /*001c*/ 	.word	0xfffffffc


//--------------------- .text._Z11Get_ratingMPdPiS_S_i --------------------------
	.section	.text._Z11Get_ratingMPdPiS_S_i,"ax",@progbits
	.align	128
        .global         _Z11Get_ratingMPdPiS_S_i
        .type           _Z11Get_ratingMPdPiS_S_i,@function
        .size           _Z11Get_ratingMPdPiS_S_i,(.L_x_22 - _Z11Get_ratingMPdPiS_S_i)
        .other          _Z11Get_ratingMPdPiS_S_i,@"STO_CUDA_ENTRY STV_DEFAULT"
_Z11Get_ratingMPdPiS_S_i:
.text._Z11Get_ratingMPdPiS_S_i:
[----:B------:R-:W-:Y:S01]  /*0000*/  LDC R1, c[0x0][0x37c] ;  /* 0x0000df00ff017b82 */ /* 0x000fe20000000800 */
[----:B------:R-:W0:Y:S07]  /*0010*/  S2R R0, SR_TID.X ;  /* 0x0000000000007919 */ /* 0x000e2e0000002100 */
[----:B------:R-:W0:Y:S01]  /*0020*/  S2UR UR4, SR_CTAID.X ;  /* 0x00000000000479c3 */ /* 0x000e220000002500 */
[----:B------:R-:W-:Y:S07]  /*0030*/  BSSY.RECONVERGENT B0, `(.L_x_0) ;  /* 0x0000013000007945 */ /* 0x000fee0003800200 */
[----:B------:R-:W0:Y:S02]  /*0040*/  LDC R13, c[0x0][0x360] ;  /* 0x0000d800ff0d7b82 */ /* 0x000e240000000800 */
[----:B0-----:R-:W-:-:S05]  /*0050*/  IMAD R13, R13, UR4, R0 ;  /* 0x000000040d0d7c24 */ /* 0x001fca000f8e0200 */
[----:B------:R-:W-:-:S13]  /*0060*/  ISETP.GT.AND P0, PT, R13, 0x270f, PT ;  /* 0x0000270f0d00780c */ /* 0x000fda0003f04270 */
[----:B------:R-:W-:Y:S05]  /*0070*/  @P0 BRA `(.L_x_1) ;  /* 0x0000000000380947 */ /* 0x000fea0003800000 */
[----:B------:R-:W0:Y:S01]  /*0080*/  LDC.64 R4, c[0x0][0x388] ;  /* 0x0000e200ff047b82 */ /* 0x000e220000000a00 */
[----:B------:R-:W1:Y:S07]  /*0090*/  LDCU.64 UR4, c[0x0][0x358] ;  /* 0x00006b00ff0477ac */ /* 0x000e6e0008000a00 */
[----:B------:R-:W2:Y:S08]  /*00a0*/  LDC.64 R2, c[0x0][0x390] ;  /* 0x0000e400ff027b82 */ /* 0x000eb00000000a00 */
[----:B------:R-:W3:Y:S01]  /*00b0*/  LDC.64 R6, c[0x0][0x380] ;  /* 0x0000e000ff067b82 */ /* 0x000ee20000000a00 */
[----:B0-----:R-:W-:-:S07]  /*00c0*/  IMAD.WIDE R4, R13, 0x4, R4 ;  /* 0x000000040d047825 */ /* 0x001fce00078e0204 */
[----:B------:R-:W0:Y:S01]  /*00d0*/  LDC.64 R10, c[0x0][0x398] ;  /* 0x0000e600ff0a7b82 */ /* 0x000e220000000a00 */
[----:B-1----:R-:W3:Y:S01]  /*00e0*/  LDG.E R5, desc[UR4][R4.64] ;  /* 0x0000000404057981 */ /* 0x002ee2000c1e1900 */
[----:B--2---:R-:W-:-:S06]  /*00f0*/  IMAD.WIDE R2, R13, 0x8, R2 ;  /* 0x000000080d027825 */ /* 0x004fcc00078e0202 */
[----:B------:R-:W2:Y:S01]  /*0100*/  LDG.E.64 R2, desc[UR4][R2.64] ;  /* 0x0000000402027981 */ /* 0x000ea2000c1e1b00 */
[----:B---3--:R-:W-:-:S06]  /*0110*/  IMAD.WIDE R6, R5, 0x8, R6 ;  /* 0x0000000805067825 */ /* 0x008fcc00078e0206 */
[----:B------:R-:W2:Y:S01]  /*0120*/  LDG.E.64 R6, desc[UR4][R6.64] ;  /* 0x0000000406067981 */ /* 0x000ea2000c1e1b00 */
[----:B0-----:R-:W-:Y:S01]  /*0130*/  IMAD.WIDE R10, R13, 0x8, R10 ;  /* 0x000000080d0a7825 */ /* 0x001fe200078e020a */
[----:B--2---:R-:W-:-:S07]  /*0140*/  DADD R8, R2, -R6 ;  /* 0x0000000002087229 */ /* 0x004fce0000000806 */
[----:B------:R0:W-:Y:S04]  /*0150*/  STG.E.64 desc[UR4][R10.64], R8 ;  /* 0x000000080a007986 */ /* 0x0001e8000c101b04 */
.L_x_1:
[----:B------:R-:W-:Y:S05]  /*0160*/  BSYNC.RECONVERGENT B0 ;  /* 0x0000000000007941 */ /* 0x000fea0003800200 */
.L_x_0:
[----:B------:R-:W-:Y:S06]  /*0170*/  BAR.SYNC.DEFER_BLOCKING 0x0 ;  /* 0x0000000000007b1d */ /* 0x000fec0000010000 */
[----:B------:R-:W-:Y:S05]  /*0180*/  EXIT ;  /* 0x000000000000794d */ /* 0x000fea0003800000 */
.L_x_2:
[----:B------:R-:W-:-:S00]  /*0190*/  BRA `(.L_x_2) ;  /* 0xfffffffc00fc7947 */ /* 0x000fc0000383ffff */
[----:B------:R-:W-:-:S00]  /*01a0*/  NOP ;  /* 0x0000000000007918 */ /* 0x000fc00000000000 */
        /* <DEDUP_REMOVED lines=13> */
.L_x_22:


//--------------------- .text._Z8Get_ravgPdiS_Pi  --------------------------
	.section	.text._Z8Get_ravgPdiS_Pi,"ax",@progbits
	.align	128
        .global         _Z8Get_ravgPdiS_Pi
        .type           _Z8Get_ravgPdiS_Pi,@function
        .size           _Z8Get_ravgPdiS_Pi,(.L_x_21 - _Z8Get_ravgPdiS_Pi)
        .other          _Z8Get_ravgPdiS_Pi,@"STO_CUDA_ENTRY STV_DEFAULT"
_Z8Get_ravgPdiS_Pi:
.text._Z8Get_ravgPdiS_Pi:
[----:B------:R-:W-:Y:S01]  /*0000*/  LDC R1, c[0x0][0x37c] ;  /* 0x0000df00ff017b82 */ /* 0x000fe20000000800 */
[----:B------:R-:W0:Y:S07]  /*0010*/  S2R R0, SR_TID.X ;  /* 0x0000000000007919 */ /* 0x000e2e0000002100 */
[----:B------:R-:W0:Y:S01]  /*0020*/  S2UR UR4, SR_CTAID.X ;  /* 0x00000000000479c3 */ /* 0x000e220000002500 */
[----:B------:R-:W1:Y:S01]  /*0030*/  LDCU UR5, c[0x0][0x388] ;  /* 0x00007100ff0577ac */ /* 0x000e620008000800 */
[----:B------:R-:W-:Y:S06]  /*0040*/  BSSY.RECONVERGENT B0, `(.L_x_3) ;  /* 0x0000046000007945 */ /* 0x000fec0003800200 */
[----:B------:R-:W0:Y:S02]  /*0050*/  LDC R7, c[0x0][0x360] ;  /* 0x0000d800ff077b82 */ /* 0x000e240000000800 */
[----:B0-----:R-:W-:-:S05]  /*0060*/  IMAD R7, R7, UR4, R0 ;  /* 0x0000000407077c24 */ /* 0x001fca000f8e0200 */
[----:B-1----:R-:W-:-:S13]  /*0070*/  ISETP.GT.AND P0, PT, R7, UR5, PT ;  /* 0x0000000507007c0c */ /* 0x002fda000bf04270 */
[----:B------:R-:W-:Y:S05]  /*0080*/  @P0 BRA `(.L_x_4) ;  /* 0x0000000400040947 */ /* 0x000fea0003800000 */
[----:B------:R-:W0:Y:S08]  /*0090*/  LDC.64 R16, c[0x0][0x358] ;  /* 0x0000d600ff107b82 */ /* 0x000e300000000a00 */
[----:B------:R-:W1:Y:S08]  /*00a0*/  LDC.64 R2, c[0x0][0x398] ;  /* 0x0000e600ff027b82 */ /* 0x000e700000000a00 */
[----:B------:R-:W2:Y:S01]  /*00b0*/  LDC.64 R4, c[0x0][0x380] ;  /* 0x0000e000ff047b82 */ /* 0x000ea20000000a00 */
[----:B0-----:R-:W-:-:S02]  /*00c0*/  R2UR UR4, R16 ;  /* 0x00000000100472ca */ /* 0x001fc400000e0000 */
[C---:B------:R-:W-:Y:S02]  /*00d0*/  R2UR UR5, R17.reuse ;  /* 0x00000000110572ca */ /* 0x040fe400000e0000 */
[----:B------:R-:W-:Y:S02]  /*00e0*/  R2UR UR6, R16 ;  /* 0x00000000100672ca */ /* 0x000fe400000e0000 */
[----:B------:R-:W-:Y:S01]  /*00f0*/  R2UR UR7, R17 ;  /* 0x00000000110772ca */ /* 0x000fe200000e0000 */
[----:B-1----:R-:W-:-:S08]  /*0100*/  IMAD.WIDE R2, R7, 0x4, R2 ;  /* 0x0000000407027825 */ /* 0x002fd000078e0202 */
[----:B------:R-:W3:Y:S04]  /*0110*/  LDG.E R13, desc[UR4][R2.64] ;  /* 0x00000004020d7981 */ /* 0x000ee8000c1e1900 */
[----:B------:R-:W3:Y:S01]  /*0120*/  LDG.E R0, desc[UR6][R2.64+0x4] ;  /* 0x0000040602007981 */ /* 0x000ee2000c1e1900 */
[----:B------:R-:W-:Y:S01]  /*0130*/  BSSY.RECONVERGENT B1, `(.L_x_5) ;  /* 0x000001d000017945 */ /* 0x000fe20003800200 */
[----:B--2---:R-:W-:Y:S01]  /*0140*/  IMAD.WIDE R4, R7, 0x8, R4 ;  /* 0x0000000807047825 */ /* 0x004fe200078e0204 */
[----:B---3--:R-:W-:-:S13]  /*0150*/  ISETP.GE.AND P0, PT, R13, R0, PT ;  /* 0x000000000d00720c */ /* 0x008fda0003f06270 */
[----:B------:R-:W-:Y:S05]  /*0160*/  @!P0 BRA `(.L_x_6) ;  /* 0x0000000000108947 */ /* 0x000fea0003800000 */
[----:B------:R-:W-:Y:S02]  /*0170*/  R2UR UR4, R16 ;  /* 0x00000000100472ca */ /* 0x000fe400000e0000 */
[----:B------:R-:W-:-:S13]  /*0180*/  R2UR UR5, R17 ;  /* 0x00000000110572ca */ /* 0x000fda00000e0000 */
[----:B------:R0:W5:Y:S01]  /*0190*/  LDG.E.64 R6, desc[UR4][R4.64] ;  /* 0x0000000404067981 */ /* 0x000162000c1e1b00 */
[----:B------:R-:W-:Y:S05]  /*01a0*/  BRA `(.L_x_7) ;  /* 0x0000000000547947 */ /* 0x000fea0003800000 */
.L_x_6:
[----:B------:R-:W-:Y:S01]  /*01b0*/  R2UR UR4, R16 ;  /* 0x00000000100472ca */ /* 0x000fe200000e0000 */
[----:B------:R-:W0:Y:S01]  /*01c0*/  LDC.64 R10, c[0x0][0x390] ;  /* 0x0000e400ff0a7b82 */ /* 0x000e220000000a00 */
[----:B------:R-:W-:-:S13]  /*01d0*/  R2UR UR5, R17 ;  /* 0x00000000110572ca */ /* 0x000fda00000e0000 */
[----:B------:R1:W5:Y:S01]  /*01e0*/  LDG.E.64 R6, desc[UR4][R4.64] ;  /* 0x0000000404067981 */ /* 0x000362000c1e1b00 */
[----:B------:R-:W-:Y:S01]  /*01f0*/  BSSY.RECONVERGENT B2, `(.L_x_8) ;  /* 0x000000d000027945 */ /* 0x000fe20003800200 */
.L_x_9:
[----:B------:R-:W-:Y:S01]  /*0200*/  R2UR UR4, R16 ;  /* 0x00000000100472ca */ /* 0x000fe200000e0000 */
[----:B0-----:R-:W-:Y:S01]  /*0210*/  IMAD.WIDE R8, R13, 0x8, R10 ;  /* 0x000000080d087825 */ /* 0x001fe200078e020a */
[----:B------:R-:W-:-:S13]  /*0220*/  R2UR UR5, R17 ;  /* 0x00000000110572ca */ /* 0x000fda00000e0000 */
[----:B------:R-:W2:Y:S01]  /*0230*/  LDG.E.64 R8, desc[UR4][R8.64] ;  /* 0x0000000408087981 */ /* 0x000ea2000c1e1b00 */
[----:B------:R-:W-:Y:S02]  /*0240*/  R2UR UR6, R16 ;  /* 0x00000000100672ca */ /* 0x000fe400000e0000 */
[----:B------:R-:W-:Y:S01]  /*0250*/  R2UR UR7, R17 ;  /* 0x00000000110772ca */ /* 0x000fe200000e0000 */
[----:B--2--5:R-:W-:-:S07]  /*0260*/  DADD R6, R8, R6 ;  /* 0x0000000008067229 */ /* 0x024fce0000000006 */
[----:B------:R2:W-:Y:S05]  /*0270*/  STG.E.64 desc[UR4][R4.64], R6 ;  /* 0x0000000604007986 */ /* 0x0005ea000c101b04 */
[----:B------:R-:W3:Y:S01]  /*0280*/  LDG.E R0, desc[UR6][R2.64+0x4] ;  /* 0x0000040602007981 */ /* 0x000ee2000c1e1900 */
[----:B------:R-:W-:-:S05]  /*0290*/  VIADD R13, R13, 0x1 ;  /* 0x000000010d0d7836 */ /* 0x000fca0000000000 */
[----:B---3--:R-:W-:-:S13]  /*02a0*/  ISETP.GE.AND P0, PT, R13, R0, PT ;  /* 0x000000000d00720c */ /* 0x008fda0003f06270 */
[----:B--2---:R-:W-:Y:S05]  /*02b0*/  @!P0 BRA `(.L_x_9) ;  /* 0xfffffffc00d08947 */ /* 0x004fea000383ffff */
[----:B------:R-:W-:Y:S05]  /*02c0*/  BSYNC.RECONVERGENT B2 ;  /* 0x0000000000027941 */ /* 0x000fea0003800200 */
.L_x_8:
[----:B------:R-:W-:Y:S02]  /*02d0*/  R2UR UR4, R16 ;  /* 0x00000000100472ca */ /* 0x000fe400000e0000 */
[----:B------:R-:W-:-:S13]  /*02e0*/  R2UR UR5, R17 ;  /* 0x00000000110572ca */ /* 0x000fda00000e0000 */
[----:B------:R2:W5:Y:S02]  /*02f0*/  LDG.E R13, desc[UR4][R2.64] ;  /* 0x00000004020d7981 */ /* 0x000564000c1e1900 */
.L_x_7:
[----:B------:R-:W-:Y:S05]  /*0300*/  BSYNC.RECONVERGENT B1 ;  /* 0x0000000000017941 */ /* 0x000fea0003800200 */
.L_x_5:
[----:B-----5:R-:W-:Y:S01]  /*0310*/  IMAD.IADD R0, R0, 0x1, -R13 ;  /* 0x0000000100007824 */ /* 0x020fe200078e0a0d */
[----:B------:R-:W-:Y:S01]  /*0320*/  FSETP.GEU.AND P1, PT, |R7|, 6.5827683646048100446e-37, PT ;  /* 0x036000000700780b */ /* 0x000fe20003f2e200 */
[----:B--2---:R-:W-:Y:S01]  /*0330*/  IMAD.MOV.U32 R2, RZ, RZ, 0x1 ;  /* 0x00000001ff027424 */ /* 0x004fe200078e00ff */
[----:B------:R-:W-:Y:S01]  /*0340*/  BSSY.RECONVERGENT B1, `(.L_x_10) ;  /* 0x0000012000017945 */ /* 0x000fe20003800200 */
[----:B------:R-:W2:Y:S08]  /*0350*/  I2F.F64 R8, R0 ;  /* 0x0000000000087312 */ /* 0x000eb00000201c00 */
[----:B--2---:R-:W2:Y:S02]  /*0360*/  MUFU.RCP64H R3, R9 ;  /* 0x0000000900037308 */ /* 0x004ea40000001800 */
[----:B--2---:R-:W-:-:S08]  /*0370*/  DFMA R10, -R8, R2, 1 ;  /* 0x3ff00000080a742b */ /* 0x004fd00000000102 */
[----:B------:R-:W-:-:S08]  /*0380*/  DFMA R10, R10, R10, R10 ;  /* 0x0000000a0a0a722b */ /* 0x000fd0000000000a */
[----:B------:R-:W-:-:S08]  /*0390*/  DFMA R10, R2, R10, R2 ;  /* 0x0000000a020a722b */ /* 0x000fd00000000002 */
[----:B------:R-:W-:-:S08]  /*03a0*/  DFMA R2, -R8, R10, 1 ;  /* 0x3ff000000802742b */ /* 0x000fd0000000010a */
[----:B------:R-:W-:-:S08]  /*03b0*/  DFMA R2, R10, R2, R10 ;  /* 0x000000020a02722b */ /* 0x000fd0000000000a */
[----:B------:R-:W-:-:S08]  /*03c0*/  DMUL R10, R2, R6 ;  /* 0x00000006020a7228 */ /* 0x000fd00000000000 */
[----:B------:R-:W-:-:S08]  /*03d0*/  DFMA R12, -R8, R10, R6 ;  /* 0x0000000a080c722b */ /* 0x000fd00000000106 */
[----:B------:R-:W-:-:S10]  /*03e0*/  DFMA R2, R2, R12, R10 ;  /* 0x0000000c0202722b */ /* 0x000fd4000000000a */
[----:B------:R-:W-:-:S05]  /*03f0*/  FFMA R0, RZ, R9, R3 ;  /* 0x00000009ff007223 */ /* 0x000fca0000000003 */
[----:B------:R-:W-:-:S13]  /*0400*/  FSETP.GT.AND P0, PT, |R0|, 1.469367938527859385e-39, PT ;  /* 0x001000000000780b */ /* 0x000fda0003f04200 */
[----:B------:R-:W-:Y:S05]  /*0410*/  @P0 BRA P1, `(.L_x_11) ;  /* 0x0000000000100947 */ /* 0x000fea0000800000 */
[----:B------:R-:W-:-:S07]  /*0420*/  MOV R0, 0x440 ;  /* 0x0000044000007802 */ /* 0x000fce0000000f00 */
[----:B01----:R-:W-:Y:S05]  /*0430*/  CALL.REL.NOINC `($__internal_0_$__cuda_sm20_div_rn_f64_full) ;  /* 0x0000000000247944 */ /* 0x003fea0003c00000 */
[----:B------:R-:W-:Y:S02]  /*0440*/  IMAD.MOV.U32 R2, RZ, RZ, R12 ;  /* 0x000000ffff027224 */ /* 0x000fe400078e000c */
[----:B------:R-:W-:-:S07]  /*0450*/  IMAD.MOV.U32 R3, RZ, RZ, R13 ;  /* 0x000000ffff037224 */ /* 0x000fce00078e000d */
.L_x_11:
[----:B------:R-:W-:Y:S05]  /*0460*/  BSYNC.RECONVERGENT B1 ;  /* 0x0000000000017941 */ /* 0x000fea0003800200 */
.L_x_10:
[----:B------:R-:W-:Y:S02]  /*0470*/  R2UR UR4, R16 ;  /* 0x00000000100472ca */ /* 0x000fe400000e0000 */
[----:B------:R-:W-:-:S13]  /*0480*/  R2UR UR5, R17 ;  /* 0x00000000110572ca */ /* 0x000fda00000e0000 */
[----:B------:R2:W-:Y:S02]  /*0490*/  STG.E.64 desc[UR4][R4.64], R2 ;  /* 0x0000000204007986 */ /* 0x0005e4000c101b04 */
.L_x_4:
[----:B------:R-:W-:Y:S05]  /*04a0*/  BSYNC.RECONVERGENT B0 ;  /* 0x0000000000007941 */ /* 0x000fea0003800200 */
.L_x_3:
[----:B------:R-:W-:Y:S06]  /*04b0*/  BAR.SYNC.DEFER_BLOCKING 0x0 ;  /* 0x0000000000007b1d */ /* 0x000fec0000010000 */
[----:B------:R-:W-:Y:S05]  /*04c0*/  EXIT ;  /* 0x000000000000794d */ /* 0x000fea0003800000 */
        .weak           $__internal_0_$__cuda_sm20_div_rn_f64_full
        .type           $__internal_0_$__cuda_sm20_div_rn_f64_full,@function
        .size           $__internal_0_$__cuda_sm20_div_rn_f64_full,(.L_x_21 - $__internal_0_$__cuda_sm20_div_rn_f64_full)
$__internal_0_$__cuda_sm20_div_rn_f64_full:
[C---:B------:R-:W-:Y:S01]  /*04d0*/  FSETP.GEU.AND P0, PT, |R9|.reuse, 1.469367938527859385e-39, PT ;  /* 0x001000000900780b */ /* 0x040fe20003f0e200 */
[--C-:B------:R-:W-:Y:S01]  /*04e0*/  IMAD.MOV.U32 R10, RZ, RZ, R8.reuse ;  /* 0x000000ffff0a7224 */ /* 0x100fe200078e0008 */
[----:B------:R-:W-:Y:S01]  /*04f0*/  LOP3.LUT R2, R9, 0x800fffff, RZ, 0xc0, !PT ;  /* 0x800fffff09027812 */ /* 0x000fe200078ec0ff */
[----:B------:R-:W-:Y:S01]  /*0500*/  IMAD.MOV.U32 R11, RZ, RZ, R9 ;  /* 0x000000ffff0b7224 */ /* 0x000fe200078e0009 */
[C---:B------:R-:W-:Y:S01]  /*0510*/  FSETP.GEU.AND P2, PT, |R7|.reuse, 1.469367938527859385e-39, PT ;  /* 0x001000000700780b */ /* 0x040fe20003f4e200 */
[----:B------:R-:W-:Y:S01]  /*0520*/  IMAD.MOV.U32 R18, RZ, RZ, 0x1 ;  /* 0x00000001ff127424 */ /* 0x000fe200078e00ff */
[----:B------:R-:W-:Y:S01]  /*0530*/  LOP3.LUT R3, R2, 0x3ff00000, RZ, 0xfc, !PT ;  /* 0x3ff0000002037812 */ /* 0x000fe200078efcff */
[----:B------:R-:W-:Y:S01]  /*0540*/  IMAD.MOV.U32 R2, RZ, RZ, R8 ;  /* 0x000000ffff027224 */ /* 0x000fe200078e0008 */
[----:B------:R-:W-:Y:S01]  /*0550*/  LOP3.LUT R12, R7, 0x7ff00000, RZ, 0xc0, !PT ;  /* 0x7ff00000070c7812 */ /* 0x000fe200078ec0ff */
[----:B------:R-:W-:Y:S01]  /*0560*/  IMAD.MOV.U32 R8, RZ, RZ, R6 ;  /* 0x000000ffff087224 */ /* 0x000fe200078e0006 */
[----:B------:R-:W-:Y:S03]  /*0570*/  BSSY.RECONVERGENT B2, `(.L_x_12) ;  /* 0x0000050000027945 */ /* 0x000fe60003800200 */
[----:B------:R-:W-:-:S04]  /*0580*/  @!P0 DMUL R2, R10, 8.98846567431157953865e+307 ;  /* 0x7fe000000a028828 */ /* 0x000fc80000000000 */
[----:B------:R-:W-:Y:S02]  /*0590*/  @!P2 LOP3.LUT R13, R11, 0x7ff00000, RZ, 0xc0, !PT ;  /* 0x7ff000000b0da812 */ /* 0x000fe400078ec0ff */
[----:B------:R-:W0:Y:S02]  /*05a0*/  MUFU.RCP64H R19, R3 ;  /* 0x0000000300137308 */ /* 0x000e240000001800 */
[----:B------:R-:W-:Y:S01]  /*05b0*/  @!P2 ISETP.GE.U32.AND P3, PT, R12, R13, PT ;  /* 0x0000000d0c00a20c */ /* 0x000fe20003f66070 */
[----:B------:R-:W-:Y:S01]  /*05c0*/  IMAD.MOV.U32 R13, RZ, RZ, 0x1ca00000 ;  /* 0x1ca00000ff0d7424 */ /* 0x000fe200078e00ff */
[----:B0-----:R-:W-:-:S08]  /*05d0*/  DFMA R14, R18, -R2, 1 ;  /* 0x3ff00000120e742b */ /* 0x001fd00000000802 */
[----:B------:R-:W-:Y:S01]  /*05e0*/  DFMA R20, R14, R14, R14 ;  /* 0x0000000e0e14722b */ /* 0x000fe2000000000e */
[----:B------:R-:W-:-:S04]  /*05f0*/  LOP3.LUT R15, R9, 0x7ff00000, RZ, 0xc0, !PT ;  /* 0x7ff00000090f7812 */ /* 0x000fc800078ec0ff */
[----:B------:R-:W-:-:S03]  /*0600*/  ISETP.GE.U32.AND P1, PT, R12, R15, PT ;  /* 0x0000000f0c00720c */ /* 0x000fc60003f26070 */
[----:B------:R-:W-:Y:S01]  /*0610*/  DFMA R18, R18, R20, R18 ;  /* 0x000000141212722b */ /* 0x000fe20000000012 */
[C---:B------:R-:W-:Y:S01]  /*0620*/  @!P2 SEL R21, R13.reuse, 0x63400000, !P3 ;  /* 0x634000000d15a807 */ /* 0x040fe20005800000 */
[----:B------:R-:W-:Y:S01]  /*0630*/  @!P2 IMAD.MOV.U32 R20, RZ, RZ, RZ ;  /* 0x000000ffff14a224 */ /* 0x000fe200078e00ff */
[----:B------:R-:W-:Y:S02]  /*0640*/  SEL R9, R13, 0x63400000, !P1 ;  /* 0x634000000d097807 */ /* 0x000fe40004800000 */
[--C-:B------:R-:W-:Y:S02]  /*0650*/  @!P2 LOP3.LUT R21, R21, 0x80000000, R7.reuse, 0xf8, !PT ;  /* 0x800000001515a812 */ /* 0x100fe400078ef807 */
[----:B------:R-:W-:Y:S01]  /*0660*/  LOP3.LUT R9, R9, 0x800fffff, R7, 0xf8, !PT ;  /* 0x800fffff09097812 */ /* 0x000fe200078ef807 */
[----:B------:R-:W-:Y:S01]  /*0670*/  DFMA R22, R18, -R2, 1 ;  /* 0x3ff000001216742b */ /* 0x000fe20000000802 */
[----:B------:R-:W-:-:S06]  /*0680*/  @!P2 LOP3.LUT R21, R21, 0x100000, RZ, 0xfc, !PT ;  /* 0x001000001515a812 */ /* 0x000fcc00078efcff */
[----:B------:R-:W-:Y:S02]  /*0690*/  @!P2 DFMA R8, R8, 2, -R20 ;  /* 0x400000000808a82b */ /* 0x000fe40000000814 */
[----:B------:R-:W-:Y:S01]  /*06a0*/  DFMA R18, R18, R22, R18 ;  /* 0x000000161212722b */ /* 0x000fe20000000012 */
[----:B------:R-:W-:Y:S02]  /*06b0*/  IMAD.MOV.U32 R22, RZ, RZ, R12 ;  /* 0x000000ffff167224 */ /* 0x000fe400078e000c */
[----:B------:R-:W-:Y:S01]  /*06c0*/  IMAD.MOV.U32 R23, RZ, RZ, R15 ;  /* 0x000000ffff177224 */ /* 0x000fe200078e000f */
[----:B------:R-:W-:-:S04]  /*06d0*/  @!P0 LOP3.LUT R23, R3, 0x7ff00000, RZ, 0xc0, !PT ;  /* 0x7ff0000003178812 */ /* 0x000fc800078ec0ff */
[----:B------:R-:W-:Y:S01]  /*06e0*/  @!P2 LOP3.LUT R22, R9, 0x7ff00000, RZ, 0xc0, !PT ;  /* 0x7ff000000916a812 */ /* 0x000fe200078ec0ff */
[----:B------:R-:W-:Y:S01]  /*06f0*/  DMUL R20, R18, R8 ;  /* 0x0000000812147228 */ /* 0x000fe20000000000 */
[----:B------:R-:W-:-:S03]  /*0700*/  VIADD R25, R23, 0xffffffff ;  /* 0xffffffff17197836 */ /* 0x000fc60000000000 */
[----:B------:R-:W-:-:S04]  /*0710*/  VIADD R24, R22, 0xffffffff ;  /* 0xffffffff16187836 */ /* 0x000fc80000000000 */
[----:B------:R-:W-:Y:S01]  /*0720*/  DFMA R14, R20, -R2, R8 ;  /* 0x80000002140e722b */ /* 0x000fe20000000008 */
[----:B------:R-:W-:-:S04]  /*0730*/  ISETP.GT.U32.AND P0, PT, R24, 0x7feffffe, PT ;  /* 0x7feffffe1800780c */ /* 0x000fc80003f04070 */
[----:B------:R-:W-:-:S03]  /*0740*/  ISETP.GT.U32.OR P0, PT, R25, 0x7feffffe, P0 ;  /* 0x7feffffe1900780c */ /* 0x000fc60000704470 */
[----:B------:R-:W-:-:S10]  /*0750*/  DFMA R14, R18, R14, R20 ;  /* 0x0000000e120e722b */ /* 0x000fd40000000014 */
[----:B------:R-:W-:Y:S05]  /*0760*/  @P0 BRA `(.L_x_13) ;  /* 0x00000000006c0947 */ /* 0x000fea0003800000 */
[----:B------:R-:W-:-:S04]  /*0770*/  LOP3.LUT R7, R11, 0x7ff00000, RZ, 0xc0, !PT ;  /* 0x7ff000000b077812 */ /* 0x000fc800078ec0ff */
[CC--:B------:R-:W-:Y:S02]  /*0780*/  VIADDMNMX R6, R12.reuse, -R7.reuse, 0xb9600000, !PT ;  /* 0xb96000000c067446 */ /* 0x0c0fe40007800907 */
[----:B------:R-:W-:Y:S02]  /*0790*/  ISETP.GE.U32.AND P0, PT, R12, R7, PT ;  /* 0x000000070c00720c */ /* 0x000fe40003f06070 */
[----:B------:R-:W-:Y:S02]  /*07a0*/  VIMNMX R6, PT, PT, R6, 0x46a00000, PT ;  /* 0x46a0000006067848 */ /* 0x000fe40003fe0100 */
[----:B------:R-:W-:-:S05]  /*07b0*/  SEL R13, R13, 0x63400000, !P0 ;  /* 0x634000000d0d7807 */ /* 0x000fca0004000000 */
[----:B------:R-:W-:Y:S02]  /*07c0*/  IMAD.IADD R18, R6, 0x1, -R13 ;  /* 0x0000000106127824 */ /* 0x000fe400078e0a0d */
[----:B------:R-:W-:Y:S02]  /*07d0*/  IMAD.MOV.U32 R6, RZ, RZ, RZ ;  /* 0x000000ffff067224 */ /* 0x000fe400078e00ff */
[----:B------:R-:W-:-:S06]  /*07e0*/  VIADD R7, R18, 0x7fe00000 ;  /* 0x7fe0000012077836 */ /* 0x000fcc0000000000 */
[----:B------:R-:W-:-:S10]  /*07f0*/  DMUL R12, R14, R6 ;  /* 0x000000060e0c7228 */ /* 0x000fd40000000000 */
[----:B------:R-:W-:-:S13]  /*0800*/  FSETP.GTU.AND P0, PT, |R13|, 1.469367938527859385e-39, PT ;  /* 0x001000000d00780b */ /* 0x000fda0003f0c200 */
[----:B------:R-:W-:Y:S05]  /*0810*/  @P0 BRA `(.L_x_14) ;  /* 0x0000000000940947 */ /* 0x000fea0003800000 */
[----:B------:R-:W-:Y:S01]  /*0820*/  DFMA R2, R14, -R2, R8 ;  /* 0x800000020e02722b */ /* 0x000fe20000000008 */
[----:B------:R-:W-:-:S09]  /*0830*/  IMAD.MOV.U32 R6, RZ, RZ, RZ ;  /* 0x000000ffff067224 */ /* 0x000fd200078e00ff */
[C---:B------:R-:W-:Y:S02]  /*0840*/  FSETP.NEU.AND P0, PT, R3.reuse, RZ, PT ;  /* 0x000000ff0300720b */ /* 0x040fe40003f0d000 */
[----:B------:R-:W-:-:S04]  /*0850*/  LOP3.LUT R11, R3, 0x80000000, R11, 0x48, !PT ;  /* 0x80000000030b7812 */ /* 0x000fc800078e480b */
[----:B------:R-:W-:-:S07]  /*0860*/  LOP3.LUT R7, R11, R7, RZ, 0xfc, !PT ;  /* 0x000000070b077212 */ /* 0x000fce00078efcff */
[----:B------:R-:W-:Y:S05]  /*0870*/  @!P0 BRA `(.L_x_14) ;  /* 0x00000000007c8947 */ /* 0x000fea0003800000 */
[----:B------:R-:W-:Y:S01]  /*0880*/  IMAD.MOV R3, RZ, RZ, -R18 ;  /* 0x000000ffff037224 */ /* 0x000fe200078e0a12 */
[----:B------:R-:W-:Y:S01]  /*0890*/  DMUL.RP R6, R14, R6 ;  /* 0x000000060e067228 */ /* 0x000fe20000008000 */
[----:B------:R-:W-:-:S06]  /*08a0*/  IMAD.MOV.U32 R2, RZ, RZ, RZ ;  /* 0x000000ffff027224 */ /* 0x000fcc00078e00ff */
[----:B------:R-:W-:-:S03]  /*08b0*/  DFMA R2, R12, -R2, R14 ;  /* 0x800000020c02722b */ /* 0x000fc6000000000e */
[----:B------:R-:W-:-:S03]  /*08c0*/  LOP3.LUT R11, R7, R11, RZ, 0x3c, !PT ;  /* 0x0000000b070b7212 */ /* 0x000fc600078e3cff */
[----:B------:R-:W-:-:S04]  /*08d0*/  IADD3 R2, PT, PT, -R18, -0x43300000, RZ ;  /* 0xbcd0000012027810 */ /* 0x000fc80007ffe1ff */
[----:B------:R-:W-:-:S04]  /*08e0*/  FSETP.NEU.AND P0, PT, |R3|, R2, PT ;  /* 0x000000020300720b */ /* 0x000fc80003f0d200 */
[----:B------:R-:W-:Y:S02]  /*08f0*/  FSEL R12, R6, R12, !P0 ;  /* 0x0000000c060c7208 */ /* 0x000fe40004000000 */
[----:B------:R-:W-:Y:S01]  /*0900*/  FSEL R13, R11, R13, !P0 ;  /* 0x0000000d0b0d7208 */ /* 0x000fe20004000000 */
[----:B------:R-:W-:Y:S06]  /*0910*/  BRA `(.L_x_14) ;  /* 0x0000000000547947 */ /* 0x000fec0003800000 */
.L_x_13:
[----:B------:R-:W-:-:S14]  /*0920*/  DSETP.NAN.AND P0, PT, R6, R6, PT ;  /* 0x000000060600722a */ /* 0x000fdc0003f08000 */
[----:B------:R-:W-:Y:S05]  /*0930*/  @P0 BRA `(.L_x_15) ;  /* 0x0000000000440947 */ /* 0x000fea0003800000 */
[----:B------:R-:W-:-:S14]  /*0940*/  DSETP.NAN.AND P0, PT, R10, R10, PT ;  /* 0x0000000a0a00722a */ /* 0x000fdc0003f08000 */
[----:B------:R-:W-:Y:S05]  /*0950*/  @P0 BRA `(.L_x_16) ;  /* 0x0000000000300947 */ /* 0x000fea0003800000 */
[----:B------:R-:W-:Y:S01]  /*0960*/  ISETP.NE.AND P0, PT, R22, R23, PT ;  /* 0x000000171600720c */ /* 0x000fe20003f05270 */
[----:B------:R-:W-:Y:S02]  /*0970*/  IMAD.MOV.U32 R12, RZ, RZ, 0x0 ;  /* 0x00000000ff0c7424 */ /* 0x000fe400078e00ff */
[----:B------:R-:W-:-:S10]  /*0980*/  IMAD.MOV.U32 R13, RZ, RZ, -0x80000 ;  /* 0xfff80000ff0d7424 */ /* 0x000fd400078e00ff */
[----:B------:R-:W-:Y:S05]  /*0990*/  @!P0 BRA `(.L_x_14) ;  /* 0x0000000000348947 */ /* 0x000fea0003800000 */
[----:B------:R-:W-:Y:S02]  /*09a0*/  ISETP.NE.AND P0, PT, R22, 0x7ff00000, PT ;  /* 0x7ff000001600780c */ /* 0x000fe40003f05270 */
[----:B------:R-:W-:Y:S02]  /*09b0*/  LOP3.LUT R13, R7, 0x80000000, R11, 0x48, !PT ;  /* 0x80000000070d7812 */ /* 0x000fe400078e480b */
[----:B------:R-:W-:-:S13]  /*09c0*/  ISETP.EQ.OR P0, PT, R23, RZ, !P0 ;  /* 0x000000ff1700720c */ /* 0x000fda0004702670 */
[----:B------:R-:W-:Y:S01]  /*09d0*/  @P0 LOP3.LUT R2, R13, 0x7ff00000, RZ, 0xfc, !PT ;  /* 0x7ff000000d020812 */ /* 0x000fe200078efcff */
[----:B------:R-:W-:Y:S02]  /*09e0*/  @!P0 IMAD.MOV.U32 R12, RZ, RZ, RZ ;  /* 0x000000ffff0c8224 */ /* 0x000fe400078e00ff */
[----:B------:R-:W-:Y:S02]  /*09f0*/  @P0 IMAD.MOV.U32 R12, RZ, RZ, RZ ;  /* 0x000000ffff0c0224 */ /* 0x000fe400078e00ff */
[----:B------:R-:W-:Y:S01]  /*0a00*/  @P0 IMAD.MOV.U32 R13, RZ, RZ, R2 ;  /* 0x000000ffff0d0224 */ /* 0x000fe200078e0002 */
[----:B------:R-:W-:Y:S06]  /*0a10*/  BRA `(.L_x_14) ;  /* 0x0000000000147947 */ /* 0x000fec0003800000 */
.L_x_16:
[----:B------:R-:W-:Y:S01]  /*0a20*/  LOP3.LUT R13, R11, 0x80000, RZ, 0xfc, !PT ;  /* 0x000800000b0d7812 */ /* 0x000fe200078efcff */
[----:B------:R-:W-:Y:S01]  /*0a30*/  IMAD.MOV.U32 R12, RZ, RZ, R10 ;  /* 0x000000ffff0c7224 */ /* 0x000fe200078e000a */
[----:B------:R-:W-:Y:S06]  /*0a40*/  BRA `(.L_x_14) ;  /* 0x0000000000087947 */ /* 0x000fec0003800000 */
.L_x_15:
[----:B------:R-:W-:Y:S01]  /*0a50*/  LOP3.LUT R13, R7, 0x80000, RZ, 0xfc, !PT ;  /* 0x00080000070d7812 */ /* 0x000fe200078efcff */
[----:B------:R-:W-:-:S07]  /*0a60*/  IMAD.MOV.U32 R12, RZ, RZ, R6 ;  /* 0x000000ffff0c7224 */ /* 0x000fce00078e0006 */
.L_x_14:
[----:B------:R-:W-:Y:S05]  /*0a70*/  BSYNC.RECONVERGENT B2 ;  /* 0x0000000000027941 */ /* 0x000fea0003800200 */
.L_x_12:
[----:B------:R-:W-:Y:S02]  /*0a80*/  IMAD.MOV.U32 R2, RZ, RZ, R0 ;  /* 0x000000ffff027224 */ /* 0x000fe400078e0000 */
[----:B------:R-:W-:-:S04]  /*0a90*/  IMAD.MOV.U32 R3, RZ, RZ, 0x0 ;  /* 0x00000000ff037424 */ /* 0x000fc800078e00ff */
[----:B------:R-:W-:Y:S05]  /*0aa0*/  RET.REL.NODEC R2 `(_Z8Get_ravgPdiS_Pi) ;  /* 0xfffffff402547950 */ /* 0x000fea0003c3ffff */
.L_x_17:
        /* <DEDUP_REMOVED lines=13> */
.L_x_21:


//--------------------- .text._Z6SearchPiS_       --------------------------
	.section	.text._Z6SearchPiS_,"ax",@progbits
	.align	128
        .global         _Z6SearchPiS_
        .type           _Z6SearchPiS_,@function
        .size           _Z6SearchPiS_,(.L_x_24 - _Z6SearchPiS_)
        .other          _Z6SearchPiS_,@"STO_CUDA_ENTRY STV_DEFAULT"
_Z6SearchPiS_:
.text._Z6SearchPiS_:
        /* <DEDUP_REMOVED lines=8> */
[----:B------:R-:W-:-:S13]  /*0080*/  ISETP.GE.AND P0, PT, R9, 0x1, PT ;  /* 0x000000010900780c */ /* 0x000fda0003f06270 */
[----:B------:R-:W-:Y:S05]  /*0090*/  @!P0 BRA `(.L_x_19) ;  /* 0x00000000002c8947 */ /* 0x000fea0003800000 */
[----:B------:R-:W0:Y:S01]  /*00a0*/  LDC.64 R4, c[0x0][0x380] ;  /* 0x0000e000ff047b82 */ /* 0x000e220000000a00 */
[----:B------:R-:W1:Y:S01]  /*00b0*/  LDCU.64 UR4, c[0x0][0x358] ;  /* 0x00006b00ff0477ac */ /* 0x000e620008000a00 */
[C---:B------:R-:W-:Y:S01]  /*00c0*/  IADD3 R7, PT, PT, R9.reuse, -0x1, RZ ;  /* 0xffffffff09077810 */ /* 0x040fe20007ffe0ff */
[----:B0-----:R-:W-:-:S04]  /*00d0*/  IMAD.WIDE R2, R9, 0x4, R4 ;  /* 0x0000000409027825 */ /* 0x001fc800078e0204 */
[----:B------:R-:W-:Y:S02]  /*00e0*/  IMAD.WIDE.U32 R4, R7, 0x4, R4 ;  /* 0x0000000407047825 */ /* 0x000fe400078e0004 */
[----:B-1----:R-:W2:Y:S04]  /*00f0*/  LDG.E R3, desc[UR4][R2.64] ;  /* 0x0000000402037981 */ /* 0x002ea8000c1e1900 */
[----:B------:R-:W2:Y:S02]  /*0100*/  LDG.E R4, desc[UR4][R4.64] ;  /* 0x0000000404047981 */ /* 0x000ea4000c1e1900 */
[----:B--2---:R-:W-:-:S13]  /*0110*/  ISETP.NE.AND P0, PT, R3, R4, PT ;  /* 0x000000040300720c */ /* 0x004fda0003f05270 */
[----:B------:R-:W0:Y:S02]  /*0120*/  @P0 LDC.64 R6, c[0x0][0x388] ;  /* 0x0000e200ff060b82 */ /* 0x000e240000000a00 */
[----:B0-----:R-:W-:-:S05]  /*0130*/  @P0 IMAD.WIDE R6, R3, 0x4, R6 ;  /* 0x0000000403060825 */ /* 0x001fca00078e0206 */
[----:B------:R0:W-:Y:S02]  /*0140*/  @P0 STG.E desc[UR4][R6.64], R9 ;  /* 0x0000000906000986 */ /* 0x0001e4000c101904 */
.L_x_19:
[----:B------:R-:W-:Y:S05]  /*0150*/  BSYNC.RECONVERGENT B0 ;  /* 0x0000000000007941 */ /* 0x000fea0003800200 */
.L_x_18:
[----:B------:R-:W-:Y:S06]  /*0160*/  BAR.SYNC.DEFER_BLOCKING 0x0 ;  /* 0x0000000000007b1d */ /* 0x000fec0000010000 */
[----:B------:R-:W-:Y:S05]  /*0170*/  EXIT ;  /* 0x000000000000794d */ /* 0x000fea0003800000 */
.L_x_20:
        /* <DEDUP_REMOVED lines=16> */
.L_x_24:


//--------------------- .nv.shared.reserved.0     --------------------------
	.section	.nv.shared.reserved.0,"aw",@nobits
	.weak		__nv_reservedSMEM_offset_0_alias
	.size		__nv_reservedSMEM_offset_0_alias, 0, 64
	.other		__nv_reservedSMEM_offset_0_alias,@"STO_CUDA_RESERVED_SHARED STV_DEFAULT"
__nv_reservedSMEM_offset_0_alias:
	.zero		0
	.zero		64


//--------------------- .nv.constant0._Z11Get_ratingMPdPiS_S_i --------------------------
	.section	.nv.constant0._Z11Get_ratingMPdPiS_S_i,"a",@progbits
	.sectionflags	@""
	.align	4
.nv.constant0._Z11Get_ratingMPdPiS_S_i:
	.zero		932


//--------------------- .nv.constant0._Z8Get_ravgPdiS_Pi --------------------------
	.section	.nv.constant0._Z8Get_ravgPdiS_Pi,"a",@progbits
	.sectionflags	@""
	.align	4
.nv.constant0._Z8Get_ravgPdiS_Pi:
	.zero		928


//--------------------- .nv.constant0._Z6SearchPiS_ --------------------------
	.section	.nv.constant0._Z6SearchPiS_,"a",@progbits
	.sectionflags	@""
	.align	4
.nv.constant0._Z6SearchPiS_:
	.zero		912


//--------------------- SYMBOLS --------------------------

	.type		.nv.reservedSmem.offset0,@object
	.size		.nv.reservedSmem.offset0,0x4
